	.headerflags	@"EF_CUDA_TEXMODE_UNIFIED EF_CUDA_64BIT_ADDRESS EF_CUDA_ACCELERATORS EF_CUDA_SM90 EF_CUDA_VIRTUAL_SM(EF_CUDA_SM90)"
	.elftype	@"ET_EXEC"


//--------------------- .nv.info                  --------------------------
	.section	.nv.info,"",@"SHT_CUDA_INFO"
	.align	4


	//----- nvinfo : EIATTR_REGCOUNT
	.align		4
        /*0000*/ 	.byte	0x04, 0x2f
        /*0002*/ 	.short	(.L_2 - .L_1)
	.align		4
.L_1:
        /*0004*/ 	.word	index@(triton_per_fused_add_native_layer_norm_native_layer_norm_backward_22)
        /*0008*/ 	.word	0x00000020


	//----- nvinfo : EIATTR_MIN_STACK_SIZE
	.align		4
.L_2:
        /*000c*/ 	.byte	0x04, 0x12
        /*000e*/ 	.short	(.L_4 - .L_3)
	.align		4
.L_3:
        /*0010*/ 	.word	index@(triton_per_fused_add_native_layer_norm_native_layer_norm_backward_22)
        /*0014*/ 	.word	0x00000000


	//----- nvinfo : EIATTR_FRAME_SIZE
	.align		4
.L_4:
        /*0018*/ 	.byte	0x04, 0x11
        /*001a*/ 	.short	(.L_6 - .L_5)
	.align		4
.L_5:
        /*001c*/ 	.word	index@(triton_per_fused_add_native_layer_norm_native_layer_norm_backward_22)
        /*0020*/ 	.word	0x00000000


	//----- nvinfo : EIATTR_MIN_STACK_SIZE
	.align		4
.L_6:
        /*0024*/ 	.byte	0x04, 0x12
        /*0026*/ 	.short	(.L_8 - .L_7)
	.align		4
.L_7:
        /*0028*/ 	.word	index@(triton_per_fused_add_native_layer_norm_native_layer_norm_backward_22)
        /*002c*/ 	.word	0x00000000
.L_8:


//--------------------- .nv.info.triton_per_fused_add_native_layer_norm_native_layer_norm_backward_22 --------------------------
	.section	.nv.info.triton_per_fused_add_native_layer_norm_native_layer_norm_backward_22,"",@"SHT_CUDA_INFO"
	.sectionflags	@""
	.align	4


	//----- nvinfo : EIATTR_CUDA_API_VERSION
	.align		4
        /*0000*/ 	.byte	0x04, 0x37
        /*0002*/ 	.short	(.L_10 - .L_9)
.L_9:
        /*0004*/ 	.word	0x0000007c


	//----- nvinfo : EIATTR_KPARAM_INFO
	.align		4
.L_10:
        /*0008*/ 	.byte	0x04, 0x17
        /*000a*/ 	.short	(.L_12 - .L_11)
.L_11:
        /*000c*/ 	.word	0x00000000
        /*0010*/ 	.short	0x0009
        /*0012*/ 	.short	0x0044
        /*0014*/ 	.byte	0x00, 0xf0, 0x11, 0x00


	//----- nvinfo : EIATTR_KPARAM_INFO
	.align		4
.L_12:
        /*0018*/ 	.byte	0x04, 0x17
        /*001a*/ 	.short	(.L_14 - .L_13)
.L_13:
        /*001c*/ 	.word	0x00000000
        /*0020*/ 	.short	0x0008
        /*0022*/ 	.short	0x0040
        /*0024*/ 	.byte	0x00, 0xf0, 0x11, 0x00


	//----- nvinfo : EIATTR_KPARAM_INFO
	.align		4
.L_14:
        /*0028*/ 	.byte	0x04, 0x17
        /*002a*/ 	.short	(.L_16 - .L_15)
.L_15:
        /*002c*/ 	.word	0x00000000
        /*0030*/ 	.short	0x0007
        /*0032*/ 	.short	0x0038
        /*0034*/ 	.byte	0x00, 0xf4, 0x21, 0x00


	//----- nvinfo : EIATTR_KPARAM_INFO
	.align		4
.L_16:
        /*0038*/ 	.byte	0x04, 0x17
        /*003a*/ 	.short	(.L_18 - .L_17)
.L_17:
        /*003c*/ 	.word	0x00000000
        /*0040*/ 	.short	0x0006
        /*0042*/ 	.short	0x0030
        /*0044*/ 	.byte	0x00, 0xf4, 0x21, 0x00


	//----- nvinfo : EIATTR_KPARAM_INFO
	.align		4
.L_18:
        /*0048*/ 	.byte	0x04, 0x17
        /*004a*/ 	.short	(.L_20 - .L_19)
.L_19:
        /*004c*/ 	.word	0x00000000
        /*0050*/ 	.short	0x0005
        /*0052*/ 	.short	0x0028
        /*0054*/ 	.byte	0x00, 0xf4, 0x21, 0x00


	//----- nvinfo : EIATTR_KPARAM_INFO
	.align		4
.L_20:
        /*0058*/ 	.byte	0x04, 0x17
        /*005a*/ 	.short	(.L_22 - .L_21)
.L_21:
        /*005c*/ 	.word	0x00000000
        /*0060*/ 	.short	0x0004
        /*0062*/ 	.short	0x0020
        /*0064*/ 	.byte	0x00, 0xf4, 0x21, 0x00


	//----- nvinfo : EIATTR_KPARAM_INFO
	.align		4
.L_22:
        /*0068*/ 	.byte	0x04, 0x17
        /*006a*/ 	.short	(.L_24 - .L_23)
.L_23:
        /*006c*/ 	.word	0x00000000
        /*0070*/ 	.short	0x0003
        /*0072*/ 	.short	0x0018
        /*0074*/ 	.byte	0x00, 0xf4, 0x21, 0x00


	//----- nvinfo : EIATTR_KPARAM_INFO
	.align		4
.L_24:
        /*0078*/ 	.byte	0x04, 0x17
        /*007a*/ 	.short	(.L_26 - .L_25)
.L_25:
        /*007c*/ 	.word	0x00000000
        /*0080*/ 	.short	0x0002
        /*0082*/ 	.short	0x0010
        /*0084*/ 	.byte	0x00, 0xf4, 0x21, 0x00


	//----- nvinfo : EIATTR_KPARAM_INFO
	.align		4
.L_26:
        /*0088*/ 	.byte	0x04, 0x17
        /*008a*/ 	.short	(.L_28 - .L_27)
.L_27:
        /*008c*/ 	.word	0x00000000
        /*0090*/ 	.short	0x0001
        /*0092*/ 	.short	0x0008
        /*0094*/ 	.byte	0x00, 0xf4, 0x21, 0x00


	//----- nvinfo : EIATTR_KPARAM_INFO
	.align		4
.L_28:
        /*0098*/ 	.byte	0x04, 0x17
        /*009a*/ 	.short	(.L_30 - .L_29)
.L_29:
        /*009c*/ 	.word	0x00000000
        /*00a0*/ 	.short	0x0000
        /*00a2*/ 	.short	0x0000
        /*00a4*/ 	.byte	0x00, 0xf4, 0x21, 0x00


	//----- nvinfo : EIATTR_SPARSE_MMA_MASK
	.align		4
.L_30:
        /*00a8*/ 	.byte	0x03, 0x50
        /*00aa*/ 	.short	0x0000


	//----- nvinfo : EIATTR_MAXREG_COUNT
	.align		4
        /*00ac*/ 	.byte	0x03, 0x1b
        /*00ae*/ 	.short	0x00ff


	//----- nvinfo : EIATTR_COOP_GROUP_MASK_REGIDS
	.align		4
        /*00b0*/ 	.byte	0x04, 0x29
        /*00b2*/ 	.short	(.L_32 - .L_31)


	//   ....[0]....
.L_31:
        /*00b4*/ 	.word	0xffffffff


	//   ....[1]....
        /*00b8*/ 	.word	0xffffffff


	//   ....[2]....
        /*00bc*/ 	.word	0xffffffff


	//   ....[3]....
        /*00c0*/ 	.word	0xffffffff


	//   ....[4]....
        /*00c4*/ 	.word	0xffffffff


	//   ....[5]....
        /*00c8*/ 	.word	0xffffffff


	//   ....[6]....
        /*00cc*/ 	.word	0xffffffff


	//   ....[7]....
        /*00d0*/ 	.word	0xffffffff


	//   ....[8]....
        /*00d4*/ 	.word	0xffffffff


	//   ....[9]....
        /*00d8*/ 	.word	0xffffffff


	//   ....[10]....
        /*00dc*/ 	.word	0xffffffff


	//   ....[11]....
        /*00e0*/ 	.word	0xffffffff


	//----- nvinfo : EIATTR_COOP_GROUP_INSTR_OFFSETS
	.align		4
.L_32:
        /*00e4*/ 	.byte	0x04, 0x28
        /*00e6*/ 	.short	(.L_34 - .L_33)


	//   ....[0]....
.L_33:
        /*00e8*/ 	.word	0x000003d0


	//   ....[1]....
        /*00ec*/ 	.word	0x00000410


	//   ....[2]....
        /*00f0*/ 	.word	0x00000440


	//   ....[3]....
        /*00f4*/ 	.word	0x00000460


	//   ....[4]....
        /*00f8*/ 	.word	0x00000490


	//   ....[5]....
        /*00fc*/ 	.word	0x00000530


	//   ....[6]....
        /*0100*/ 	.word	0x00000610


	//   ....[7]....
        /*0104*/ 	.word	0x00000630


	//   ....[8]....
        /*0108*/ 	.word	0x00000650


	//   ....[9]....
        /*010c*/ 	.word	0x00000680


	//   ....[10]....
        /*0110*/ 	.word	0x000006a0


	//   ....[11]....
        /*0114*/ 	.word	0x000006f0


	//----- nvinfo : EIATTR_EXIT_INSTR_OFFSETS
	.align		4
.L_34:
        /*0118*/ 	.byte	0x04, 0x1c
        /*011a*/ 	.short	(.L_36 - .L_35)


	//   ....[0]....
.L_35:
        /*011c*/ 	.word	0x00000940


	//   ....[1]....
        /*0120*/ 	.word	0x00000970


	//----- nvinfo : EIATTR_REQNTID
	.align		4
.L_36:
        /*0124*/ 	.byte	0x04, 0x10
        /*0126*/ 	.short	(.L_38 - .L_37)
.L_37:
        /*0128*/ 	.word	0x00000040
        /*012c*/ 	.word	0x00000001
        /*0130*/ 	.word	0x00000001


	//----- nvinfo : EIATTR_CBANK_PARAM_SIZE
	.align		4
.L_38:
        /*0134*/ 	.byte	0x03, 0x19
        /*0136*/ 	.short	0x0048


	//----- nvinfo : EIATTR_PARAM_CBANK
	.align		4
        /*0138*/ 	.byte	0x04, 0x0a
        /*013a*/ 	.short	(.L_40 - .L_39)
	.align		4
.L_39:
        /*013c*/ 	.word	index@(.nv.constant0.triton_per_fused_add_native_layer_norm_native_layer_norm_backward_22)
        /*0140*/ 	.short	0x0210
        /*0142*/ 	.short	0x0048


	//----- nvinfo : EIATTR_SW_WAR
	.align		4
.L_40:
        /*0144*/ 	.byte	0x04, 0x36
        /*0146*/ 	.short	(.L_42 - .L_41)
.L_41:
        /*0148*/ 	.word	0x00000008
.L_42:


//--------------------- .nv.callgraph             --------------------------
	.section	.nv.callgraph,"",@"SHT_CUDA_CALLGRAPH"
	.align	4
	.sectionentsize	8
	.align		4
        /*0000*/ 	.word	0x00000000
	.align		4
        /*0004*/ 	.word	0xffffffff
	.align		4
        /*0008*/ 	.word	0x00000000
	.align		4
        /*000c*/ 	.word	0xfffffffe
	.align		4
        /*0010*/ 	.word	0x00000000
	.align		4
        /*0014*/ 	.word	0xfffffffd
	.align		4
        /*0018*/ 	.word	0x00000000
	.align		4
        /*001c*/ 	.word	0xfffffffc


//--------------------- .nv.constant4             --------------------------
	.section	.nv.constant4,"a",@progbits
	.align	8
	.align		8
.nv.constant4:
        /*0000*/ 	.dword	_$_str


//--------------------- .text.triton_per_fused_add_native_layer_norm_native_layer_norm_backward_22 --------------------------
	.section	.text.triton_per_fused_add_native_layer_norm_native_layer_norm_backward_22,"ax",@progbits
	.sectionflags	@"SHF_BARRIERS=1"
	.align	128
        .global         triton_per_fused_add_native_layer_norm_native_layer_norm_backward_22
        .type           triton_per_fused_add_native_layer_norm_native_layer_norm_backward_22,@function
        .size           triton_per_fused_add_native_layer_norm_native_layer_norm_backward_22,(.L_x_1 - triton_per_fused_add_native_layer_norm_native_layer_norm_backward_22)
        .other          triton_per_fused_add_native_layer_norm_native_layer_norm_backward_22,@"STO_CUDA_ENTRY STV_DEFAULT"
triton_per_fused_add_native_layer_norm_native_layer_norm_backward_22:
.text.triton_per_fused_add_native_layer_norm_native_layer_norm_backward_22:
[----:B------:R-:W0:Y:S02]  /*0000*/  LDC R1, c[0x0][0x28] ;  /* 0x00000a00ff017b82 */ /* 0x000e240000000800 */
[----:B------:R-:W1:Y:S01]  /*0010*/  S2R R16, SR_TID.X ;  /* 0x0000000000107919 */ /* 0x000e620000002100 */
[----:B------:R-:W2:Y:S01]  /*0020*/  LDC.64 R20, c[0x0][0x220] ;  /* 0x00008800ff147b82 */ /* 0x000ea20000000a00 */
[----:B------:R-:W-:Y:S02]  /*0030*/  CS2R R4, SRZ ;  /* 0x0000000000047805 */ /* 0x000fe4000001ff00 */
[----:B------:R-:W-:Y:S01]  /*0040*/  CS2R R6, SRZ ;  /* 0x0000000000067805 */ /* 0x000fe2000001ff00 */
[----:B------:R-:W3:Y:S01]  /*0050*/  S2R R3, SR_CTAID.X ;  /* 0x0000000000037919 */ /* 0x000ee20000002500 */
[----:B------:R-:W-:Y:S02]  /*0060*/  CS2R R8, SRZ ;  /* 0x0000000000087805 */ /* 0x000fe4000001ff00 */
[----:B------:R-:W-:Y:S01]  /*0070*/  CS2R R10, SRZ ;  /* 0x00000000000a7805 */ /* 0x000fe2000001ff00 */
[----:B------:R-:W-:Y:S01]  /*0080*/  ULDC.64 UR6, c[0x0][0x208] ;  /* 0x0000820000067ab9 */ /* 0x000fe20000000a00 */
[----:B------:R-:W4:Y:S08]  /*0090*/  LDC.64 R12, c[0x0][0x218] ;  /* 0x00008600ff0c7b82 */ /* 0x000f300000000a00 */
[----:B------:R-:W5:Y:S01]  /*00a0*/  LDC.64 R18, c[0x0][0x210] ;  /* 0x00008400ff127b82 */ /* 0x000f620000000a00 */
[----:B-1----:R-:W-:-:S04]  /*00b0*/  SHF.L.U32 R22, R16, 0x2, RZ ;  /* 0x0000000210167819 */ /* 0x002fc800000006ff */
[----:B------:R-:W-:Y:S02]  /*00c0*/  LOP3.LUT R22, R22, 0xfc, RZ, 0xc0, !PT ;  /* 0x000000fc16167812 */ /* 0x000fe400078ec0ff */
[C---:B---3--:R-:W-:Y:S02]  /*00d0*/  ISETP.GE.AND P0, PT, R3.reuse, 0x100, PT ;  /* 0x000001000300780c */ /* 0x048fe40003f06270 */
[C---:B------:R-:W-:Y:S01]  /*00e0*/  ISETP.GE.U32.AND P2, PT, R22.reuse, 0xc0, PT ;  /* 0x000000c01600780c */ /* 0x040fe20003f46070 */
[----:B------:R-:W-:Y:S01]  /*00f0*/  IMAD R15, R3, 0xc0, R22 ;  /* 0x000000c0030f7824 */ /* 0x000fe200078e0216 */
[C---:B------:R-:W-:Y:S01]  /*0100*/  ISETP.LT.U32.AND P0, PT, R22.reuse, 0xc0, !P0 ;  /* 0x000000c01600780c */ /* 0x040fe20004701070 */
[----:B--2---:R-:W-:-:S04]  /*0110*/  IMAD.WIDE.U32 R20, R22, 0x4, R20 ;  /* 0x0000000416147825 */ /* 0x004fc800078e0014 */
[----:B----4-:R-:W-:Y:S01]  /*0120*/  IMAD.WIDE R24, R15, 0x4, R12 ;  /* 0x000000040f187825 */ /* 0x010fe200078e020c */
[----:B------:R-:W-:-:S03]  /*0130*/  CS2R R12, SRZ ;  /* 0x00000000000c7805 */ /* 0x000fc6000001ff00 */
[----:B-----5:R-:W-:Y:S01]  /*0140*/  IMAD.WIDE R18, R15, 0x4, R18 ;  /* 0x000000040f127825 */ /* 0x020fe200078e0212 */
[----:B------:R-:W-:Y:S01]  /*0150*/  CS2R R14, SRZ ;  /* 0x00000000000e7805 */ /* 0x000fe2000001ff00 */
[----:B------:R-:W2:Y:S04]  /*0160*/  @!P2 LDG.E.EL.128 R8, desc[UR6][R20.64] ;  /* 0x000000061408a981 */ /* 0x000ea8000c2e1d00 */
[----:B------:R1:W3:Y:S04]  /*0170*/  @P0 LDG.E.128 R4, desc[UR6][R24.64] ;  /* 0x0000000618040981 */ /* 0x0002e8000c1e1d00 */
[----:B------:R-:W4:Y:S01]  /*0180*/  @P0 LDG.E.128 R12, desc[UR6][R18.64] ;  /* 0x00000006120c0981 */ /* 0x000f22000c1e1d00 */
[----:B------:R-:W5:Y:S01]  /*0190*/  S2UR UR5, SR_CgaCtaId ;  /* 0x00000000000579c3 */ /* 0x000f620000008800 */
[C---:B------:R-:W-:Y:S01]  /*01a0*/  LOP3.LUT P3, RZ, R16.reuse, 0x1f, RZ, 0xc0, !PT ;  /* 0x0000001f10ff7812 */ /* 0x040fe2000786c0ff */
[----:B------:R-:W-:Y:S01]  /*01b0*/  UMOV UR4, 0x400 ;  /* 0x0000040000047882 */ /* 0x000fe20000000000 */
[----:B------:R-:W-:-:S05]  /*01c0*/  ISETP.GE.AND P4, PT, R16, 0x2, PT ;  /* 0x000000021000780c */ /* 0x000fca0003f86270 */
[----:B-1----:R-:W1:Y:S01]  /*01d0*/  LDC.64 R24, c[0x0][0x230] ;  /* 0x00008c00ff187b82 */ /* 0x002e620000000a00 */
[----:B-----5:R-:W-:Y:S01]  /*01e0*/  UPRMT UR4, UR5, 0x654, UR4 ;  /* 0x0000065405047896 */ /* 0x020fe20008000004 */
[----:B-1----:R-:W-:Y:S01]  /*01f0*/  IMAD.WIDE.U32 R24, R22, 0x4, R24 ;  /* 0x0000000416187825 */ /* 0x002fe200078e0018 */
[----:B------:R-:W-:Y:S02]  /*0200*/  LOP3.LUT R27, R16, 0x1, RZ, 0xc0, !PT ;  /* 0x00000001101b7812 */ /* 0x000fe400078ec0ff */
[----:B--2---:R-:W-:Y:S02]  /*0210*/  SEL R26, R9, RZ, !P2 ;  /* 0x000000ff091a7207 */ /* 0x004fe40005000000 */
[----:B------:R-:W-:Y:S02]  /*0220*/  SEL R17, R8, RZ, !P2 ;  /* 0x000000ff08117207 */ /* 0x000fe40005000000 */
[----:B---3--:R-:W-:Y:S02]  /*0230*/  SEL R4, R4, RZ, P0 ;  /* 0x000000ff04047207 */ /* 0x008fe40000000000 */
[----:B------:R-:W-:-:S02]  /*0240*/  SEL R5, R5, RZ, P0 ;  /* 0x000000ff05057207 */ /* 0x000fc40000000000 */
[----:B------:R-:W-:Y:S01]  /*0250*/  SEL R6, R6, RZ, P0 ;  /* 0x000000ff06067207 */ /* 0x000fe20000000000 */
[----:B------:R-:W-:Y:S01]  /*0260*/  FADD R4, R4, R17 ;  /* 0x0000001104047221 */ /* 0x000fe20000000000 */
[----:B------:R-:W-:Y:S01]  /*0270*/  SEL R21, R10, RZ, !P2 ;  /* 0x000000ff0a157207 */ /* 0x000fe20005000000 */
[----:B------:R-:W-:Y:S01]  /*0280*/  FADD R5, R5, R26 ;  /* 0x0000001a05057221 */ /* 0x000fe20000000000 */
[----:B----4-:R-:W-:Y:S02]  /*0290*/  SEL R8, R13, RZ, P0 ;  /* 0x000000ff0d087207 */ /* 0x010fe40000000000 */
[----:B------:R-:W-:Y:S01]  /*02a0*/  SEL R9, R12, RZ, P0 ;  /* 0x000000ff0c097207 */ /* 0x000fe20000000000 */
[----:B------:R-:W-:Y:S01]  /*02b0*/  FADD R6, R6, R21 ;  /* 0x0000001506067221 */ /* 0x000fe20000000000 */
[----:B------:R-:W-:Y:S01]  /*02c0*/  SEL R7, R7, RZ, P0 ;  /* 0x000000ff07077207 */ /* 0x000fe20000000000 */
[----:B------:R-:W-:Y:S01]  /*02d0*/  FADD R5, R8, R5 ;  /* 0x0000000508057221 */ /* 0x000fe20000000000 */
[----:B------:R-:W-:Y:S01]  /*02e0*/  SEL R10, R11, RZ, !P2 ;  /* 0x000000ff0b0a7207 */ /* 0x000fe20005000000 */
[----:B------:R-:W-:Y:S01]  /*02f0*/  FADD R4, R9, R4 ;  /* 0x0000000409047221 */ /* 0x000fe20000000000 */
[----:B------:R-:W-:Y:S01]  /*0300*/  SEL R11, R14, RZ, P0 ;  /* 0x000000ff0e0b7207 */ /* 0x000fe20000000000 */
[----:B------:R-:W1:Y:S01]  /*0310*/  LDC.64 R20, c[0x0][0x228] ;  /* 0x00008a00ff147b82 */ /* 0x000e620000000a00 */
[----:B------:R-:W-:Y:S01]  /*0320*/  SEL R8, R15, RZ, P0 ;  /* 0x000000ff0f087207 */ /* 0x000fe20000000000 */
[----:B------:R-:W-:Y:S01]  /*0330*/  FADD R7, R7, R10 ;  /* 0x0000000a07077221 */ /* 0x000fe20000000000 */
[----:B------:R-:W-:Y:S01]  /*0340*/  FADD R9, R5, R4 ;  /* 0x0000000405097221 */ /* 0x000fe20000000000 */
[----:B------:R-:W-:Y:S01]  /*0350*/  FADD R6, R11, R6 ;  /* 0x000000060b067221 */ /* 0x000fe20000000000 */
[----:B------:R-:W-:Y:S01]  /*0360*/  SHF.R.U32.HI R26, RZ, 0x3, R16 ;  /* 0x00000003ff1a7819 */ /* 0x000fe20000011610 */
[----:B------:R-:W-:Y:S01]  /*0370*/  FADD R7, R8, R7 ;  /* 0x0000000708077221 */ /* 0x000fe20000000000 */
[----:B------:R-:W-:Y:S01]  /*0380*/  CS2R R14, SRZ ;  /* 0x00000000000e7805 */ /* 0x000fe2000001ff00 */
[----:B------:R-:W-:Y:S01]  /*0390*/  FADD R8, R6, R9 ;  /* 0x0000000906087221 */ /* 0x000fe20000000000 */
[----:B------:R-:W-:-:S03]  /*03a0*/  LOP3.LUT R26, R26, 0x4, RZ, 0xc0, !PT ;  /* 0x000000041a1a7812 */ /* 0x000fc600078ec0ff */
[----:B------:R-:W-:-:S05]  /*03b0*/  FADD R8, R7, R8 ;  /* 0x0000000807087221 */ /* 0x000fca0000000000 */
[----:B------:R-:W-:-:S05]  /*03c0*/  FSEL R8, R8, RZ, P0 ;  /* 0x000000ff08087208 */ /* 0x000fca0000000000 */
[----:B------:R-:W2:Y:S01]  /*03d0*/  SHFL.BFLY PT, R9, R8, 0x10, 0x1f ;  /* 0x0e001f0008097f89 */ /* 0x000ea200000e0000 */
[----:B-1----:R-:W-:Y:S01]  /*03e0*/  IMAD.WIDE.U32 R20, R22, 0x4, R20 ;  /* 0x0000000416147825 */ /* 0x002fe200078e0014 */
[----:B------:R-:W-:-:S03]  /*03f0*/  SHF.L.U32 R22, R16, 0x2, RZ ;  /* 0x0000000210167819 */ /* 0x000fc600000006ff */
[----:B--2---:R-:W-:-:S05]  /*0400*/  FADD R9, R8, R9 ;  /* 0x0000000908097221 */ /* 0x004fca0000000000 */
[----:B------:R-:W1:Y:S02]  /*0410*/  SHFL.BFLY PT, R10, R9, 0x8, 0x1f ;  /* 0x0d001f00090a7f89 */ /* 0x000e6400000e0000 */
[----:B-1----:R-:W-:Y:S01]  /*0420*/  FADD R10, R9, R10 ;  /* 0x0000000a090a7221 */ /* 0x002fe20000000000 */
[----:B------:R-:W-:-:S04]  /*0430*/  CS2R R8, SRZ ;  /* 0x0000000000087805 */ /* 0x000fc8000001ff00 */
[----:B------:R-:W1:Y:S02]  /*0440*/  SHFL.BFLY PT, R11, R10, 0x4, 0x1f ;  /* 0x0c801f000a0b7f89 */ /* 0x000e6400000e0000 */
[----:B-1----:R-:W-:-:S05]  /*0450*/  FADD R11, R10, R11 ;  /* 0x0000000b0a0b7221 */ /* 0x002fca0000000000 */
[----:B------:R-:W1:Y:S02]  /*0460*/  SHFL.BFLY PT, R12, R11, 0x2, 0x1f ;  /* 0x0c401f000b0c7f89 */ /* 0x000e6400000e0000 */
[----:B-1----:R-:W-:Y:S01]  /*0470*/  FADD R12, R11, R12 ;  /* 0x0000000c0b0c7221 */ /* 0x002fe20000000000 */
[----:B------:R-:W-:-:S04]  /*0480*/  CS2R R10, SRZ ;  /* 0x00000000000a7805 */ /* 0x000fc8000001ff00 */
[----:B------:R-:W1:Y:S04]  /*0490*/  SHFL.BFLY PT, R17, R12, 0x1, 0x1f ;  /* 0x0c201f000c117f89 */ /* 0x000e6800000e0000 */
[----:B------:R2:W3:Y:S01]  /*04a0*/  @!P2 LDG.E.EL.128 R8, desc[UR6][R20.64] ;  /* 0x000000061408a981 */ /* 0x0004e2000c2e1d00 */
[----:B-1----:R-:W-:Y:S01]  /*04b0*/  FADD R17, R12, R17 ;  /* 0x000000110c117221 */ /* 0x002fe20000000000 */
[----:B------:R-:W-:-:S04]  /*04c0*/  CS2R R12, SRZ ;  /* 0x00000000000c7805 */ /* 0x000fc8000001ff00 */
[----:B------:R-:W-:Y:S04]  /*04d0*/  @!P3 STS [R26+UR4], R17 ;  /* 0x000000111a00b988 */ /* 0x000fe80008000804 */
[----:B------:R1:W4:Y:S01]  /*04e0*/  @!P2 LDG.E.EL.128 R12, desc[UR6][R24.64] ;  /* 0x00000006180ca981 */ /* 0x000322000c2e1d00 */
[----:B------:R-:W-:Y:S06]  /*04f0*/  BAR.SYNC.DEFER_BLOCKING 0x0 ;  /* 0x0000000000007b1d */ /* 0x000fec0000010000 */
[----:B------:R-:W5:Y:S01]  /*0500*/  @!P4 LDS R2, [R22+UR4] ;  /* 0x000000041602c984 */ /* 0x000f620008000800 */
[----:B------:R-:W-:-:S04]  /*0510*/  ISETP.NE.U32.AND P1, PT, R27, 0x1, PT ;  /* 0x000000011b00780c */ /* 0x000fc80003f25070 */
[----:B------:R-:W-:Y:S01]  /*0520*/  ISETP.LT.AND P1, PT, R16, 0x2, P1 ;  /* 0x000000021000780c */ /* 0x000fe20000f21270 */
[----:B-----5:R-:W5:Y:S02]  /*0530*/  SHFL.BFLY PT, R23, R2, 0x1, 0x1f ;  /* 0x0c201f0002177f89 */ /* 0x020f6400000e0000 */
[----:B-----5:R-:W-:-:S10]  /*0540*/  FADD R29, R2, R23 ;  /* 0x00000017021d7221 */ /* 0x020fd40000000000 */
[----:B------:R-:W-:Y:S01]  /*0550*/  @P1 STS [R22+UR4], R29 ;  /* 0x0000001d16001988 */ /* 0x000fe20008000804 */
[----:B------:R-:W-:Y:S06]  /*0560*/  BAR.SYNC.DEFER_BLOCKING 0x0 ;  /* 0x0000000000007b1d */ /* 0x000fec0000010000 */
[----:B--2---:R-:W2:Y:S02]  /*0570*/  LDS R20, [UR4] ;  /* 0x00000004ff147984 */ /* 0x004ea40008000800 */
[C---:B--2---:R-:W-:Y:S01]  /*0580*/  FFMA R27, R20.reuse, -0.0052083334885537624359, R5 ;  /* 0xbbaaaaab141b7823 */ /* 0x044fe20000000005 */
[----:B------:R-:W-:-:S03]  /*0590*/  FFMA R17, R20, -0.0052083334885537624359, R4 ;  /* 0xbbaaaaab14117823 */ /* 0x000fc60000000004 */
[----:B-1----:R-:W-:Y:S01]  /*05a0*/  FMUL R24, R27, R27 ;  /* 0x0000001b1b187220 */ /* 0x002fe20000400000 */
[----:B------:R-:W-:-:S03]  /*05b0*/  FFMA R25, R20, -0.0052083334885537624359, R6 ;  /* 0xbbaaaaab14197823 */ /* 0x000fc60000000006 */
[----:B------:R-:W-:Y:S01]  /*05c0*/  FFMA R24, R17, R17, R24 ;  /* 0x0000001111187223 */ /* 0x000fe20000000018 */
[----:B------:R-:W-:-:S03]  /*05d0*/  FFMA R23, R20, -0.0052083334885537624359, R7 ;  /* 0xbbaaaaab14177823 */ /* 0x000fc60000000007 */
[----:B------:R-:W-:-:S04]  /*05e0*/  FFMA R24, R25, R25, R24 ;  /* 0x0000001919187223 */ /* 0x000fc80000000018 */
[----:B------:R-:W-:-:S05]  /*05f0*/  FFMA R24, R23, R23, R24 ;  /* 0x0000001717187223 */ /* 0x000fca0000000018 */
[----:B------:R-:W-:-:S05]  /*0600*/  FSEL R24, R24, RZ, P0 ;  /* 0x000000ff18187208 */ /* 0x000fca0000000000 */
[----:B------:R-:W1:Y:S02]  /*0610*/  SHFL.BFLY PT, R21, R24, 0x10, 0x1f ;  /* 0x0e001f0018157f89 */ /* 0x000e6400000e0000 */
[----:B-1----:R-:W-:-:S05]  /*0620*/  FADD R21, R24, R21 ;  /* 0x0000001518157221 */ /* 0x002fca0000000000 */
[----:B------:R-:W1:Y:S02]  /*0630*/  SHFL.BFLY PT, R2, R21, 0x8, 0x1f ;  /* 0x0d001f0015027f89 */ /* 0x000e6400000e0000 */
[----:B-1----:R-:W-:-:S05]  /*0640*/  FADD R2, R21, R2 ;  /* 0x0000000215027221 */ /* 0x002fca0000000000 */
[----:B------:R-:W1:Y:S02]  /*0650*/  SHFL.BFLY PT, R29, R2, 0x4, 0x1f ;  /* 0x0c801f00021d7f89 */ /* 0x000e6400000e0000 */
[----:B-1----:R-:W-:Y:S01]  /*0660*/  FADD R29, R2, R29 ;  /* 0x0000001d021d7221 */ /* 0x002fe20000000000 */
[----:B------:R-:W-:Y:S06]  /*0670*/  BAR.SYNC.DEFER_BLOCKING 0x0 ;  /* 0x0000000000007b1d */ /* 0x000fec0000010000 */
[----:B------:R-:W1:Y:S02]  /*0680*/  SHFL.BFLY PT, R20, R29, 0x2, 0x1f ;  /* 0x0c401f001d147f89 */ /* 0x000e6400000e0000 */
[----:B-1----:R-:W-:-:S05]  /*0690*/  FADD R20, R29, R20 ;  /* 0x000000141d147221 */ /* 0x002fca0000000000 */
[----:B------:R-:W1:Y:S02]  /*06a0*/  SHFL.BFLY PT, R28, R20, 0x1, 0x1f ;  /* 0x0c201f00141c7f89 */ /* 0x000e6400000e0000 */
[----:B-1----:R-:W-:-:S05]  /*06b0*/  FADD R28, R20, R28 ;  /* 0x0000001c141c7221 */ /* 0x002fca0000000000 */
[----:B------:R-:W-:Y:S01]  /*06c0*/  @!P3 STS [R26+UR4], R28 ;  /* 0x0000001c1a00b988 */ /* 0x000fe20008000804 */
[----:B------:R-:W-:Y:S06]  /*06d0*/  BAR.SYNC.DEFER_BLOCKING 0x0 ;  /* 0x0000000000007b1d */ /* 0x000fec0000010000 */
[----:B------:R-:W1:Y:S04]  /*06e0*/  @!P4 LDS R0, [R22+UR4] ;  /* 0x000000041600c984 */ /* 0x000e680008000800 */
[----:B-1----:R-:W1:Y:S02]  /*06f0*/  SHFL.BFLY PT, R21, R0, 0x1, 0x1f ;  /* 0x0c201f0000157f89 */ /* 0x002e6400000e0000 */
[----:B-1----:R-:W-:-:S05]  /*0700*/  FADD R24, R0, R21 ;  /* 0x0000001500187221 */ /* 0x002fca0000000000 */
[----:B------:R-:W-:Y:S01]  /*0710*/  @P1 STS [R22+UR4], R24 ;  /* 0x0000001816001988 */ /* 0x000fe20008000804 */
[----:B------:R-:W-:Y:S06]  /*0720*/  BAR.SYNC.DEFER_BLOCKING 0x0 ;  /* 0x0000000000007b1d */ /* 0x000fec0000010000 */
[----:B------:R-:W1:Y:S01]  /*0730*/  LDS R2, [UR4] ;  /* 0x00000004ff027984 */ /* 0x000e620008000800 */
[----:B------:R-:W-:Y:S01]  /*0740*/  HFMA2.MMA R21, -RZ, RZ, 0.9580078125, -0.052093505859375 ;  /* 0x3baaaaabff157435 */ /* 0x000fe200000001ff */
[----:B---3--:R-:W-:Y:S02]  /*0750*/  SEL R29, R8, RZ, !P2 ;  /* 0x000000ff081d7207 */ /* 0x008fe40005000000 */
[----:B----4-:R-:W-:-:S02]  /*0760*/  SEL R8, R12, RZ, !P2 ;  /* 0x000000ff0c087207 */ /* 0x010fc40005000000 */
[----:B------:R-:W-:-:S05]  /*0770*/  LOP3.LUT P1, RZ, R16, 0x3f, RZ, 0xc0, !PT ;  /* 0x0000003f10ff7812 */ /* 0x000fca000782c0ff */
[----:B-1----:R-:W-:Y:S02]  /*0780*/  FFMA R2, R2, R21, 9.9999999747524270788e-07 ;  /* 0x358637bd02027423 */ /* 0x002fe40000000015 */
[----:B------:R-:W1:Y:S04]  /*0790*/  LDC.64 R20, c[0x0][0x238] ;  /* 0x00008e00ff147b82 */ /* 0x000e680000000a00 */
[----:B------:R-:W2:Y:S01]  /*07a0*/  MUFU.RSQ R2, R2 ;  /* 0x0000000200027308 */ /* 0x000ea20000001400 */
[----:B------:R-:W-:Y:S01]  /*07b0*/  SEL R0, R9, RZ, !P2 ;  /* 0x000000ff09007207 */ /* 0x000fe20005000000 */
[----:B--2---:R-:W-:Y:S02]  /*07c0*/  FMUL R12, R17, R2 ;  /* 0x00000002110c7220 */ /* 0x004fe40000400000 */
[----:B------:R-:W2:Y:S02]  /*07d0*/  LDC.64 R16, c[0x0][0x240] ;  /* 0x00009000ff107b82 */ /* 0x000ea40000000a00 */
[----:B------:R-:W-:Y:S01]  /*07e0*/  FFMA R8, R29, R12, R8 ;  /* 0x0000000c1d087223 */ /* 0x000fe20000000008 */
[----:B------:R-:W-:-:S05]  /*07f0*/  SEL R9, R13, RZ, !P2 ;  /* 0x000000ff0d097207 */ /* 0x000fca0005000000 */
[----:B------:R-:W3:Y:S01]  /*0800*/  LDC.64 R28, c[0x0][0x248] ;  /* 0x00009200ff1c7b82 */ /* 0x000ee20000000a00 */
[-C--:B------:R-:W-:Y:S01]  /*0810*/  FMUL R13, R27, R2.reuse ;  /* 0x000000021b0d7220 */ /* 0x080fe20000400000 */
[----:B------:R-:W-:Y:S02]  /*0820*/  LOP3.LUT R22, R22, 0xfc, RZ, 0xc0, !PT ;  /* 0x000000fc16167812 */ /* 0x000fe400078ec0ff */
[C---:B------:R-:W-:Y:S01]  /*0830*/  ISETP.LT.AND P1, PT, R3.reuse, 0x100, !P1 ;  /* 0x000001000300780c */ /* 0x040fe20004f21270 */
[----:B------:R-:W-:Y:S01]  /*0840*/  FFMA R9, R0, R13, R9 ;  /* 0x0000000d00097223 */ /* 0x000fe20000000009 */
[----:B------:R-:W-:Y:S01]  /*0850*/  SEL R27, R10, RZ, !P2 ;  /* 0x000000ff0a1b7207 */ /* 0x000fe20005000000 */
[----:B------:R-:W-:Y:S01]  /*0860*/  IMAD R22, R3, 0xc0, R22 ;  /* 0x000000c003167824 */ /* 0x000fe200078e0216 */
[----:B------:R-:W-:Y:S02]  /*0870*/  SEL R0, R11, RZ, !P2 ;  /* 0x000000ff0b007207 */ /* 0x000fe40005000000 */
[----:B------:R-:W-:Y:S01]  /*0880*/  SEL R10, R14, RZ, !P2 ;  /* 0x000000ff0e0a7207 */ /* 0x000fe20005000000 */
[-C--:B------:R-:W-:Y:S01]  /*0890*/  FMUL R14, R25, R2.reuse ;  /* 0x00000002190e7220 */ /* 0x080fe20000400000 */
[----:B------:R-:W-:Y:S01]  /*08a0*/  SEL R11, R15, RZ, !P2 ;  /* 0x000000ff0f0b7207 */ /* 0x000fe20005000000 */
[----:B------:R-:W-:Y:S01]  /*08b0*/  FMUL R15, R23, R2 ;  /* 0x00000002170f7220 */ /* 0x000fe20000400000 */
[----:B-1----:R-:W-:-:S04]  /*08c0*/  IMAD.WIDE R20, R22, 0x4, R20 ;  /* 0x0000000416147825 */ /* 0x002fc800078e0214 */
[----:B------:R-:W-:Y:S01]  /*08d0*/  FFMA R10, R27, R14, R10 ;  /* 0x0000000e1b0a7223 */ /* 0x000fe2000000000a */
[----:B------:R-:W-:Y:S01]  /*08e0*/  FFMA R11, R0, R15, R11 ;  /* 0x0000000f000b7223 */ /* 0x000fe2000000000b */
[----:B--2---:R-:W-:Y:S01]  /*08f0*/  IMAD.WIDE R16, R22, 0x4, R16 ;  /* 0x0000000416107825 */ /* 0x004fe200078e0210 */
[----:B------:R1:W-:Y:S04]  /*0900*/  @P0 STG.E.128 desc[UR6][R18.64], R4 ;  /* 0x0000000412000986 */ /* 0x0003e8000c101d06 */
[----:B------:R1:W-:Y:S01]  /*0910*/  @P0 STG.E.128 desc[UR6][R20.64], R12 ;  /* 0x0000000c14000986 */ /* 0x0003e2000c101d06 */
[----:B---3--:R-:W-:-:S03]  /*0920*/  IMAD.WIDE R28, R3, 0x4, R28 ;  /* 0x00000004031c7825 */ /* 0x008fc600078e021c */
[----:B------:R1:W-:Y:S01]  /*0930*/  @P0 STG.E.128 desc[UR6][R16.64], R8 ;  /* 0x0000000810000986 */ /* 0x0003e2000c101d06 */
[----:B------:R-:W-:Y:S05]  /*0940*/  @!P1 EXIT ;  /* 0x000000000000994d */ /* 0x000fea0003800000 */
[----:B------:R-:W-:-:S05]  /*0950*/  FMUL R3, R2, 0.0052083334885537624359 ;  /* 0x3baaaaab02037820 */ /* 0x000fca0000400000 */
[----:B------:R-:W-:Y:S01]  /*0960*/  STG.E desc[UR6][R28.64], R3 ;  /* 0x000000031c007986 */ /* 0x000fe2000c101906 */
[----:B------:R-:W-:Y:S05]  /*0970*/  EXIT ;  /* 0x000000000000794d */ /* 0x000fea0003800000 */
.L_x_0:
[----:B------:R-:W-:-:S00]  /*0980*/  BRA `(.L_x_0) ;  /* 0xfffffffc00fc7947 */ /* 0x000fc0000383ffff */
[----:B------:R-:W-:-:S00]  /*0990*/  NOP ;  /* 0x0000000000007918 */ /* 0x000fc00000000000 */
        /* <DEDUP_REMOVED lines=14> */
.L_x_1:


//--------------------- .nv.global.init           --------------------------
	.section	.nv.global.init,"aw",@progbits
.nv.global.init:
	.type		_$_str,@object
	.size		_$_str,(.L_0 - _$_str)
_$_str:
        /*0000*/ 	.byte	0x5f, 0x5f, 0x43, 0x55, 0x44, 0x41, 0x5f, 0x46, 0x54, 0x5a, 0x00
.L_0:


//--------------------- .nv.shared.triton_per_fused_add_native_layer_norm_native_layer_norm_backward_22 --------------------------
	.section	.nv.shared.triton_per_fused_add_native_layer_norm_native_layer_norm_backward_22,"aw",@nobits
	.sectionflags	@""
	.align	16
	.zero		1024


//--------------------- .nv.constant0.triton_per_fused_add_native_layer_norm_native_layer_norm_backward_22 --------------------------
	.section	.nv.constant0.triton_per_fused_add_native_layer_norm_native_layer_norm_backward_22,"a",@progbits
	.sectionflags	@""
	.align	4
.nv.constant0.triton_per_fused_add_native_layer_norm_native_layer_norm_backward_22:
	.zero		600
